//
// Generated by NVIDIA NVVM Compiler
//
// Compiler Build ID: CL-36424714
// Cuda compilation tools, release 13.0, V13.0.88
// Based on NVVM 20.0.0
//

.version 9.0
.target sm_100
.address_size 64

	// .globl	_Z19computeGradientsGPUPKfS0_ffPfS1_i
.extern .shared .align 16 .b8 shared[];

.visible .entry _Z19computeGradientsGPUPKfS0_ffPfS1_i(
	.param .u64 .ptr .align 1 _Z19computeGradientsGPUPKfS0_ffPfS1_i_param_0,
	.param .u64 .ptr .align 1 _Z19computeGradientsGPUPKfS0_ffPfS1_i_param_1,
	.param .f32 _Z19computeGradientsGPUPKfS0_ffPfS1_i_param_2,
	.param .f32 _Z19computeGradientsGPUPKfS0_ffPfS1_i_param_3,
	.param .u64 .ptr .align 1 _Z19computeGradientsGPUPKfS0_ffPfS1_i_param_4,
	.param .u64 .ptr .align 1 _Z19computeGradientsGPUPKfS0_ffPfS1_i_param_5,
	.param .u32 _Z19computeGradientsGPUPKfS0_ffPfS1_i_param_6
)
{
	.reg .pred 	%p<6>;
	.reg .b32 	%r<18>;
	.reg .b32 	%f<16>;
	.reg .b64 	%rd<15>;

	ld.param.u64 	%rd1, [_Z19computeGradientsGPUPKfS0_ffPfS1_i_param_0];
	ld.param.u64 	%rd2, [_Z19computeGradientsGPUPKfS0_ffPfS1_i_param_1];
	ld.param.f32 	%f1, [_Z19computeGradientsGPUPKfS0_ffPfS1_i_param_2];
	ld.param.f32 	%f2, [_Z19computeGradientsGPUPKfS0_ffPfS1_i_param_3];
	ld.param.u64 	%rd3, [_Z19computeGradientsGPUPKfS0_ffPfS1_i_param_4];
	ld.param.u64 	%rd4, [_Z19computeGradientsGPUPKfS0_ffPfS1_i_param_5];
	ld.param.u32 	%r10, [_Z19computeGradientsGPUPKfS0_ffPfS1_i_param_6];
	mov.u32 	%r17, %ntid.x;
	shl.b32 	%r11, %r17, 2;
	mov.u32 	%r12, shared;
	add.s32 	%r2, %r12, %r11;
	mov.u32 	%r3, %ctaid.x;
	mov.u32 	%r4, %tid.x;
	mad.lo.s32 	%r5, %r3, %r17, %r4;
	setp.ge.s32 	%p1, %r5, %r10;
	shl.b32 	%r13, %r4, 2;
	add.s32 	%r6, %r12, %r13;
	add.s32 	%r7, %r2, %r13;
	@%p1 bra 	$L__BB0_2;
	cvta.to.global.u64 	%rd5, %rd1;
	cvta.to.global.u64 	%rd6, %rd2;
	mul.wide.s32 	%rd7, %r5, 4;
	add.s64 	%rd8, %rd5, %rd7;
	ld.global.f32 	%f3, [%rd8];
	fma.rn.f32 	%f4, %f1, %f3, %f2;
	add.s64 	%rd9, %rd6, %rd7;
	ld.global.f32 	%f5, [%rd9];
	sub.f32 	%f6, %f4, %f5;
	mul.f32 	%f7, %f3, %f6;
	st.shared.f32 	[%r6], %f7;
	st.shared.f32 	[%r7], %f6;
$L__BB0_2:
	bar.sync 	0;
	setp.lt.u32 	%p2, %r17, 2;
	@%p2 bra 	$L__BB0_6;
$L__BB0_3:
	shr.u32 	%r9, %r17, 1;
	setp.ge.u32 	%p3, %r4, %r9;
	@%p3 bra 	$L__BB0_5;
	shl.b32 	%r14, %r9, 2;
	add.s32 	%r15, %r6, %r14;
	ld.shared.f32 	%f8, [%r15];
	ld.shared.f32 	%f9, [%r6];
	add.f32 	%f10, %f8, %f9;
	st.shared.f32 	[%r6], %f10;
	add.s32 	%r16, %r7, %r14;
	ld.shared.f32 	%f11, [%r16];
	ld.shared.f32 	%f12, [%r7];
	add.f32 	%f13, %f11, %f12;
	st.shared.f32 	[%r7], %f13;
$L__BB0_5:
	bar.sync 	0;
	setp.gt.u32 	%p4, %r17, 3;
	mov.u32 	%r17, %r9;
	@%p4 bra 	$L__BB0_3;
$L__BB0_6:
	setp.ne.s32 	%p5, %r4, 0;
	@%p5 bra 	$L__BB0_8;
	ld.shared.f32 	%f14, [shared];
	cvta.to.global.u64 	%rd10, %rd3;
	mul.wide.u32 	%rd11, %r3, 4;
	add.s64 	%rd12, %rd10, %rd11;
	st.global.f32 	[%rd12], %f14;
	ld.shared.f32 	%f15, [%r2];
	cvta.to.global.u64 	%rd13, %rd4;
	add.s64 	%rd14, %rd13, %rd11;
	st.global.f32 	[%rd14], %f15;
$L__BB0_8:
	ret;

}


// ===== COMPILED SASS (sm_100) =====

	.target	sm_100

	.elftype	@"ET_EXEC"


//--------------------- .note.nv.tkinfo           --------------------------
	.section	.note.nv.tkinfo,"",@"SHT_NOTE"
	.sectionflags	@"SHF_NOTE_NV_TKINFO"
	.tkinfo
        /*0018*/ 	.word	0x00000002
        /*0030*/ 	.string	""
        /*0030*/ 	.string	"ptxas"
        /*0030*/ 	.string	"Cuda compilation tools, release 13.0, V13.0.88"
        /*0030*/ 	.string	"Build cuda_13.0.r13.0/compiler.36424714_0"
        /*0030*/ 	.string	"-arch sm_100 -m 64 "



//--------------------- .note.nv.cuinfo           --------------------------
	.section	.note.nv.cuinfo,"",@"SHT_NOTE"
	.sectionflags	@"SHF_NOTE_NV_CUINFO"
        /*0018*/ 	.short	0x0002
        /*001a*/ 	.short	0x0064
        /*001c*/ 	.short	0x0082
	.zero		2


//--------------------- .nv.info                  --------------------------
	.section	.nv.info,"",@"SHT_CUDA_INFO"
	.align	4


	//----- nvinfo : EIATTR_REGCOUNT
	.align		4
        /*0000*/ 	.byte	0x04, 0x2f
        /*0002*/ 	.short	(.L_1 - .L_0)
	.align		4
.L_0:
        /*0004*/ 	.word	index@(_Z19computeGradientsGPUPKfS0_ffPfS1_i)
        /*0008*/ 	.word	0x0000000e


	//----- nvinfo : EIATTR_FRAME_SIZE
	.align		4
.L_1:
        /*000c*/ 	.byte	0x04, 0x11
        /*000e*/ 	.short	(.L_3 - .L_2)
	.align		4
.L_2:
        /*0010*/ 	.word	index@(_Z19computeGradientsGPUPKfS0_ffPfS1_i)
        /*0014*/ 	.word	0x00000000


	//----- nvinfo : EIATTR_MIN_STACK_SIZE
	.align		4
.L_3:
        /*0018*/ 	.byte	0x04, 0x12
        /*001a*/ 	.short	(.L_5 - .L_4)
	.align		4
.L_4:
        /*001c*/ 	.word	index@(_Z19computeGradientsGPUPKfS0_ffPfS1_i)
        /*0020*/ 	.word	0x00000000
.L_5:


//--------------------- .nv.compat                --------------------------
	.section	.nv.compat,"",@"SHT_CUDA_COMPAT_INFO"
	.align	4
        /*0000*/ 	.byte	0x02, 0x09, 0x00, 0x00, 0x02, 0x02, 0x01, 0x00, 0x02, 0x05, 0x05, 0x00, 0x03, 0x07, 0x01, 0x01
        /*0010*/ 	.byte	0x02, 0x03, 0x00, 0x00, 0x02, 0x06, 0x01, 0x00, 0x04, 0x0b, 0x08, 0x00, 0x09, 0x00, 0x00, 0x00
        /*0020*/ 	.byte	0x00, 0x00, 0x00, 0x00


//--------------------- .nv.info._Z19computeGradientsGPUPKfS0_ffPfS1_i --------------------------
	.section	.nv.info._Z19computeGradientsGPUPKfS0_ffPfS1_i,"",@"SHT_CUDA_INFO"
	.sectionflags	@""
	.align	4


	//----- nvinfo : EIATTR_CUDA_API_VERSION
	.align		4
        /*0000*/ 	.byte	0x04, 0x37
        /*0002*/ 	.short	(.L_7 - .L_6)
.L_6:
        /*0004*/ 	.word	0x00000082


	//----- nvinfo : EIATTR_KPARAM_INFO
	.align		4
.L_7:
        /*0008*/ 	.byte	0x04, 0x17
        /*000a*/ 	.short	(.L_9 - .L_8)
.L_8:
        /*000c*/ 	.word	0x00000000
        /*0010*/ 	.short	0x0006
        /*0012*/ 	.short	0x0028
        /*0014*/ 	.byte	0x00, 0xf0, 0x11, 0x00


	//----- nvinfo : EIATTR_KPARAM_INFO
	.align		4
.L_9:
        /*0018*/ 	.byte	0x04, 0x17
        /*001a*/ 	.short	(.L_11 - .L_10)
.L_10:
        /*001c*/ 	.word	0x00000000
        /*0020*/ 	.short	0x0005
        /*0022*/ 	.short	0x0020
        /*0024*/ 	.byte	0x00, 0xf5, 0x21, 0x00


	//----- nvinfo : EIATTR_KPARAM_INFO
	.align		4
.L_11:
        /*0028*/ 	.byte	0x04, 0x17
        /*002a*/ 	.short	(.L_13 - .L_12)
.L_12:
        /*002c*/ 	.word	0x00000000
        /*0030*/ 	.short	0x0004
        /*0032*/ 	.short	0x0018
        /*0034*/ 	.byte	0x00, 0xf5, 0x21, 0x00


	//----- nvinfo : EIATTR_KPARAM_INFO
	.align		4
.L_13:
        /*0038*/ 	.byte	0x04, 0x17
        /*003a*/ 	.short	(.L_15 - .L_14)
.L_14:
        /*003c*/ 	.word	0x00000000
        /*0040*/ 	.short	0x0003
        /*0042*/ 	.short	0x0014
        /*0044*/ 	.byte	0x00, 0xf0, 0x11, 0x00


	//----- nvinfo : EIATTR_KPARAM_INFO
	.align		4
.L_15:
        /*0048*/ 	.byte	0x04, 0x17
        /*004a*/ 	.short	(.L_17 - .L_16)
.L_16:
        /*004c*/ 	.word	0x00000000
        /*0050*/ 	.short	0x0002
        /*0052*/ 	.short	0x0010
        /*0054*/ 	.byte	0x00, 0xf0, 0x11, 0x00


	//----- nvinfo : EIATTR_KPARAM_INFO
	.align		4
.L_17:
        /*0058*/ 	.byte	0x04, 0x17
        /*005a*/ 	.short	(.L_19 - .L_18)
.L_18:
        /*005c*/ 	.word	0x00000000
        /*0060*/ 	.short	0x0001
        /*0062*/ 	.short	0x0008
        /*0064*/ 	.byte	0x00, 0xf5, 0x21, 0x00


	//----- nvinfo : EIATTR_KPARAM_INFO
	.align		4
.L_19:
        /*0068*/ 	.byte	0x04, 0x17
        /*006a*/ 	.short	(.L_21 - .L_20)
.L_20:
        /*006c*/ 	.word	0x00000000
        /*0070*/ 	.short	0x0000
        /*0072*/ 	.short	0x0000
        /*0074*/ 	.byte	0x00, 0xf5, 0x21, 0x00


	//----- nvinfo : EIATTR_SPARSE_MMA_MASK
	.align		4
.L_21:
        /*0078*/ 	.byte	0x03, 0x50
        /*007a*/ 	.short	0x0000


	//----- nvinfo : EIATTR_MAXREG_COUNT
	.align		4
        /*007c*/ 	.byte	0x03, 0x1b
        /*007e*/ 	.short	0x00ff


	//----- nvinfo : EIATTR_NUM_BARRIERS
	.align		4
        /*0080*/ 	.byte	0x02, 0x4c
        /*0082*/ 	.byte	0x01
	.zero		1


	//----- nvinfo : EIATTR_MERCURY_ISA_VERSION
	.align		4
        /*0084*/ 	.byte	0x03, 0x5f
        /*0086*/ 	.short	0x0101


	//----- nvinfo : EIATTR_VRC_CTA_INIT_COUNT
	.align		4
        /*0088*/ 	.byte	0x02, 0x4a
	.zero		1
	.zero		1


	//----- nvinfo : EIATTR_EXIT_INSTR_OFFSETS
	.align		4
        /*008c*/ 	.byte	0x04, 0x1c
        /*008e*/ 	.short	(.L_23 - .L_22)


	//   ....[0]....
.L_22:
        /*0090*/ 	.word	0x00000320


	//   ....[1]....
        /*0094*/ 	.word	0x000003e0


	//----- nvinfo : EIATTR_CRS_STACK_SIZE
	.align		4
.L_23:
        /*0098*/ 	.byte	0x04, 0x1e
        /*009a*/ 	.short	(.L_25 - .L_24)
.L_24:
        /*009c*/ 	.word	0x00000000


	//----- nvinfo : EIATTR_CBANK_PARAM_SIZE
	.align		4
.L_25:
        /*00a0*/ 	.byte	0x03, 0x19
        /*00a2*/ 	.short	0x002c


	//----- nvinfo : EIATTR_PARAM_CBANK
	.align		4
        /*00a4*/ 	.byte	0x04, 0x0a
        /*00a6*/ 	.short	(.L_27 - .L_26)
	.align		4
.L_26:
        /*00a8*/ 	.word	index@(.nv.constant0._Z19computeGradientsGPUPKfS0_ffPfS1_i)
        /*00ac*/ 	.short	0x0380
        /*00ae*/ 	.short	0x002c


	//----- nvinfo : EIATTR_SW_WAR
	.align		4
.L_27:
        /*00b0*/ 	.byte	0x04, 0x36
        /*00b2*/ 	.short	(.L_29 - .L_28)
.L_28:
        /*00b4*/ 	.word	0x00000008
.L_29:


//--------------------- .nv.callgraph             --------------------------
	.section	.nv.callgraph,"",@"SHT_CUDA_CALLGRAPH"
	.align	4
	.sectionentsize	8
	.align		4
        /*0000*/ 	.word	0x00000000
	.align		4
        /*0004*/ 	.word	0xffffffff
	.align		4
        /*0008*/ 	.word	0x00000000
	.align		4
        /*000c*/ 	.word	0xfffffffe
	.align		4
        /*0010*/ 	.word	0x00000000
	.align		4
        /*0014*/ 	.word	0xfffffffd
	.align		4
        /*0018*/ 	.word	0x00000000
	.align		4
        /*001c*/ 	.word	0xfffffffc


//--------------------- .text._Z19computeGradientsGPUPKfS0_ffPfS1_i --------------------------
	.section	.text._Z19computeGradientsGPUPKfS0_ffPfS1_i,"ax",@progbits
	.align	128
        .global         _Z19computeGradientsGPUPKfS0_ffPfS1_i
        .type           _Z19computeGradientsGPUPKfS0_ffPfS1_i,@function
        .size           _Z19computeGradientsGPUPKfS0_ffPfS1_i,(.L_x_5 - _Z19computeGradientsGPUPKfS0_ffPfS1_i)
        .other          _Z19computeGradientsGPUPKfS0_ffPfS1_i,@"STO_CUDA_ENTRY STV_DEFAULT"
_Z19computeGradientsGPUPKfS0_ffPfS1_i:
.text._Z19computeGradientsGPUPKfS0_ffPfS1_i:
[----:B------:R-:W-:Y:S01]  /*0000*/  LDC R1, c[0x0][0x37c] ;  /* 0x0000df00ff017b82 */ /* 0x000fe20000000800 */
[----:B------:R-:W0:Y:S01]  /*0010*/  S2R R0, SR_CTAID.X ;  /* 0x0000000000007919 */ /* 0x000e220000002500 */
[----:B------:R-:W0:Y:S06]  /*0020*/  LDCU UR7, c[0x0][0x360] ;  /* 0x00006c00ff0777ac */ /* 0x000e2c0008000800 */
[----:B------:R-:W1:Y:S01]  /*0030*/  LDC.64 R4, c[0x0][0x380] ;  /* 0x0000e000ff047b82 */ /* 0x000e620000000a00 */
[----:B------:R-:W0:Y:S01]  /*0040*/  S2R R3, SR_TID.X ;  /* 0x0000000000037919 */ /* 0x000e220000002100 */
[----:B------:R-:W2:Y:S01]  /*0050*/  LDCU UR4, c[0x0][0x3a8] ;  /* 0x00007500ff0477ac */ /* 0x000ea20008000800 */
[----:B------:R-:W3:Y:S05]  /*0060*/  LDCU.64 UR8, c[0x0][0x358] ;  /* 0x00006b00ff0877ac */ /* 0x000eea0008000a00 */
[----:B------:R-:W4:Y:S01]  /*0070*/  LDC.64 R6, c[0x0][0x388] ;  /* 0x0000e200ff067b82 */ /* 0x000f220000000a00 */
[----:B0-----:R-:W-:-:S05]  /*0080*/  IMAD R9, R0, UR7, R3 ;  /* 0x0000000700097c24 */ /* 0x001fca000f8e0203 */
[----:B--2---:R-:W-:-:S13]  /*0090*/  ISETP.GE.AND P0, PT, R9, UR4, PT ;  /* 0x0000000409007c0c */ /* 0x004fda000bf06270 */
[----:B-1----:R-:W-:-:S04]  /*00a0*/  @!P0 IMAD.WIDE R4, R9, 0x4, R4 ;  /* 0x0000000409048825 */ /* 0x002fc800078e0204 */
[----:B----4-:R-:W-:Y:S02]  /*00b0*/  @!P0 IMAD.WIDE R6, R9, 0x4, R6 ;  /* 0x0000000409068825 */ /* 0x010fe400078e0206 */
[----:B---3--:R0:W2:Y:S01]  /*00c0*/  @!P0 LDG.E R4, desc[UR8][R4.64] ;  /* 0x0000000804048981 */ /* 0x0080a2000c1e1900 */
[----:B------:R-:W1:Y:S03]  /*00d0*/  S2UR UR5, SR_CgaCtaId ;  /* 0x00000000000579c3 */ /* 0x000e660000008800 */
[----:B------:R-:W3:Y:S01]  /*00e0*/  @!P0 LDG.E R7, desc[UR8][R6.64] ;  /* 0x0000000806078981 */ /* 0x000ee2000c1e1900 */
[----:B------:R-:W-:-:S04]  /*00f0*/  UMOV UR4, 0x400 ;  /* 0x0000040000047882 */ /* 0x000fc80000000000 */
[----:B------:R-:W2:Y:S01]  /*0100*/  @!P0 LDC.64 R8, c[0x0][0x390] ;  /* 0x0000e400ff088b82 */ /* 0x000ea20000000a00 */
[----:B0-----:R-:W-:Y:S01]  /*0110*/  MOV R5, UR7 ;  /* 0x0000000700057c02 */ /* 0x001fe20008000f00 */
[----:B-1----:R-:W-:-:S04]  /*0120*/  ULEA UR4, UR5, UR4, 0x18 ;  /* 0x0000000405047291 */ /* 0x002fc8000f8ec0ff */
[----:B------:R-:W-:Y:S01]  /*0130*/  ULEA UR6, UR7, UR4, 0x2 ;  /* 0x0000000407067291 */ /* 0x000fe2000f8e10ff */
[----:B--2---:R-:W-:-:S04]  /*0140*/  @!P0 FFMA R2, R4, R8, R9 ;  /* 0x0000000804028223 */ /* 0x004fc80000000009 */
[----:B---3--:R-:W-:Y:S01]  /*0150*/  @!P0 FADD R9, R2, -R7 ;  /* 0x8000000702098221 */ /* 0x008fe20000000000 */
[----:B------:R-:W-:-:S03]  /*0160*/  LEA R2, R3, UR4, 0x2 ;  /* 0x0000000403027c11 */ /* 0x000fc6000f8e10ff */
[----:B------:R-:W-:Y:S01]  /*0170*/  @!P0 FMUL R11, R4, R9 ;  /* 0x00000009040b8220 */ /* 0x000fe20000400000 */
[----:B------:R-:W-:-:S04]  /*0180*/  LEA R4, R3, UR6, 0x2 ;  /* 0x0000000603047c11 */ /* 0x000fc8000f8e10ff */
[----:B------:R0:W-:Y:S04]  /*0190*/  @!P0 STS [R2], R11 ;  /* 0x0000000b02008388 */ /* 0x0001e80000000800 */
[----:B------:R0:W-:Y:S01]  /*01a0*/  @!P0 STS [R4], R9 ;  /* 0x0000000904008388 */ /* 0x0001e20000000800 */
[----:B------:R-:W-:Y:S01]  /*01b0*/  BAR.SYNC.DEFER_BLOCKING 0x0 ;  /* 0x0000000000007b1d */ /* 0x000fe20000010000 */
[----:B------:R-:W-:-:S13]  /*01c0*/  ISETP.GE.U32.AND P0, PT, R5, 0x2, PT ;  /* 0x000000020500780c */ /* 0x000fda0003f06070 */
[----:B0-----:R-:W-:Y:S05]  /*01d0*/  @!P0 BRA `(.L_x_0) ;  /* 0x00000000004c8947 */ /* 0x001fea0003800000 */
.L_x_3:
[----:B------:R-:W-:Y:S01]  /*01e0*/  SHF.R.U32.HI R11, RZ, 0x1, R5 ;  /* 0x00000001ff0b7819 */ /* 0x000fe20000011605 */
[----:B------:R-:W-:Y:S03]  /*01f0*/  BSSY.RECONVERGENT B0, `(.L_x_1) ;  /* 0x000000d000007945 */ /* 0x000fe60003800200 */
[----:B------:R-:W-:-:S13]  /*0200*/  ISETP.GE.U32.AND P0, PT, R3, R11, PT ;  /* 0x0000000b0300720c */ /* 0x000fda0003f06070 */
[----:B0-----:R-:W-:Y:S05]  /*0210*/  @P0 BRA `(.L_x_2) ;  /* 0x0000000000280947 */ /* 0x001fea0003800000 */
[C---:B------:R-:W-:Y:S01]  /*0220*/  LEA R6, R11.reuse, R2, 0x2 ;  /* 0x000000020b067211 */ /* 0x040fe200078e10ff */
[----:B------:R-:W-:Y:S01]  /*0230*/  LDS R7, [R2] ;  /* 0x0000000002077984 */ /* 0x000fe20000000800 */
[----:B------:R-:W-:-:S04]  /*0240*/  LEA R8, R11, R4, 0x2 ;  /* 0x000000040b087211 */ /* 0x000fc800078e10ff */
[----:B------:R-:W0:Y:S02]  /*0250*/  LDS R6, [R6] ;  /* 0x0000000006067984 */ /* 0x000e240000000800 */
[----:B0-----:R-:W-:-:S05]  /*0260*/  FADD R7, R6, R7 ;  /* 0x0000000706077221 */ /* 0x001fca0000000000 */
[----:B------:R-:W-:Y:S04]  /*0270*/  STS [R2], R7 ;  /* 0x0000000702007388 */ /* 0x000fe80000000800 */
[----:B------:R-:W-:Y:S04]  /*0280*/  LDS R8, [R8] ;  /* 0x0000000008087984 */ /* 0x000fe80000000800 */
[----:B------:R-:W0:Y:S02]  /*0290*/  LDS R9, [R4] ;  /* 0x0000000004097984 */ /* 0x000e240000000800 */
[----:B0-----:R-:W-:-:S05]  /*02a0*/  FADD R9, R8, R9 ;  /* 0x0000000908097221 */ /* 0x001fca0000000000 */
[----:B------:R0:W-:Y:S02]  /*02b0*/  STS [R4], R9 ;  /* 0x0000000904007388 */ /* 0x0001e40000000800 */
.L_x_2:
[----:B------:R-:W-:Y:S05]  /*02c0*/  BSYNC.RECONVERGENT B0 ;  /* 0x0000000000007941 */ /* 0x000fea0003800200 */
.L_x_1:
[----:B------:R-:W-:Y:S01]  /*02d0*/  BAR.SYNC.DEFER_BLOCKING 0x0 ;  /* 0x0000000000007b1d */ /* 0x000fe20000010000 */
[----:B------:R-:W-:Y:S02]  /*02e0*/  ISETP.GT.U32.AND P0, PT, R5, 0x3, PT ;  /* 0x000000030500780c */ /* 0x000fe40003f04070 */
[----:B------:R-:W-:-:S11]  /*02f0*/  MOV R5, R11 ;  /* 0x0000000b00057202 */ /* 0x000fd60000000f00 */
[----:B------:R-:W-:Y:S05]  /*0300*/  @P0 BRA `(.L_x_3) ;  /* 0xfffffffc00b40947 */ /* 0x000fea000383ffff */
.L_x_0:
[----:B------:R-:W-:-:S13]  /*0310*/  ISETP.NE.AND P0, PT, R3, RZ, PT ;  /* 0x000000ff0300720c */ /* 0x000fda0003f05270 */
[----:B------:R-:W-:Y:S05]  /*0320*/  @P0 EXIT ;  /* 0x000000000000094d */ /* 0x000fea0003800000 */
[----:B------:R-:W1:Y:S01]  /*0330*/  S2UR UR5, SR_CgaCtaId ;  /* 0x00000000000579c3 */ /* 0x000e620000008800 */
[----:B------:R-:W-:Y:S01]  /*0340*/  UMOV UR4, 0x400 ;  /* 0x0000040000047882 */ /* 0x000fe20000000000 */
[----:B0-----:R-:W-:Y:S06]  /*0350*/  LDS R9, [UR6] ;  /* 0x00000006ff097984 */ /* 0x001fec0008000800 */
[----:B------:R-:W0:Y:S08]  /*0360*/  LDC.64 R2, c[0x0][0x398] ;  /* 0x0000e600ff027b82 */ /* 0x000e300000000a00 */
[----:B------:R-:W2:Y:S01]  /*0370*/  LDC.64 R4, c[0x0][0x3a0] ;  /* 0x0000e800ff047b82 */ /* 0x000ea20000000a00 */
[----:B-1----:R-:W-:Y:S01]  /*0380*/  ULEA UR4, UR5, UR4, 0x18 ;  /* 0x0000000405047291 */ /* 0x002fe2000f8ec0ff */
[----:B0-----:R-:W-:-:S08]  /*0390*/  IMAD.WIDE.U32 R2, R0, 0x4, R2 ;  /* 0x0000000400027825 */ /* 0x001fd000078e0002 */
[----:B------:R-:W0:Y:S01]  /*03a0*/  LDS R7, [UR4] ;  /* 0x00000004ff077984 */ /* 0x000e220008000800 */
[----:B--2---:R-:W-:-:S03]  /*03b0*/  IMAD.WIDE.U32 R4, R0, 0x4, R4 ;  /* 0x0000000400047825 */ /* 0x004fc600078e0004 */
[----:B0-----:R-:W-:Y:S04]  /*03c0*/  STG.E desc[UR8][R2.64], R7 ;  /* 0x0000000702007986 */ /* 0x001fe8000c101908 */
[----:B------:R-:W-:Y:S01]  /*03d0*/  STG.E desc[UR8][R4.64], R9 ;  /* 0x0000000904007986 */ /* 0x000fe2000c101908 */
[----:B------:R-:W-:Y:S05]  /*03e0*/  EXIT ;  /* 0x000000000000794d */ /* 0x000fea0003800000 */
.L_x_4:
[----:B------:R-:W-:-:S00]  /*03f0*/  BRA `(.L_x_4) ;  /* 0xfffffffc00fc7947 */ /* 0x000fc0000383ffff */
[----:B------:R-:W-:-:S00]  /*0400*/  NOP ;  /* 0x0000000000007918 */ /* 0x000fc00000000000 */
[----:B------:R-:W-:-:S00]  /*0410*/  NOP ;  /* 0x0000000000007918 */ /* 0x000fc00000000000 */
[----:B------:R-:W-:-:S00]  /*0420*/  NOP ;  /* 0x0000000000007918 */ /* 0x000fc00000000000 */
[----:B------:R-:W-:-:S00]  /*0430*/  NOP ;  /* 0x0000000000007918 */ /* 0x000fc00000000000 */
[----:B------:R-:W-:-:S00]  /*0440*/  NOP ;  /* 0x0000000000007918 */ /* 0x000fc00000000000 */
[----:B------:R-:W-:-:S00]  /*0450*/  NOP ;  /* 0x0000000000007918 */ /* 0x000fc00000000000 */
[----:B------:R-:W-:-:S00]  /*0460*/  NOP ;  /* 0x0000000000007918 */ /* 0x000fc00000000000 */
[----:B------:R-:W-:-:S00]  /*0470*/  NOP ;  /* 0x0000000000007918 */ /* 0x000fc00000000000 */
.L_x_5:


//--------------------- .nv.shared._Z19computeGradientsGPUPKfS0_ffPfS1_i --------------------------
	.section	.nv.shared._Z19computeGradientsGPUPKfS0_ffPfS1_i,"aw",@nobits
	.sectionflags	@""
	.align	16
	.zero		1024


//--------------------- .nv.shared.reserved.0     --------------------------
	.section	.nv.shared.reserved.0,"aw",@nobits
	.weak		__nv_reservedSMEM_offset_0_alias
	.size		__nv_reservedSMEM_offset_0_alias, 0, 64
	.other		__nv_reservedSMEM_offset_0_alias,@"STO_CUDA_RESERVED_SHARED STV_DEFAULT"
__nv_reservedSMEM_offset_0_alias:
	.zero		0
	.zero		64


//--------------------- .nv.constant0._Z19computeGradientsGPUPKfS0_ffPfS1_i --------------------------
	.section	.nv.constant0._Z19computeGradientsGPUPKfS0_ffPfS1_i,"a",@progbits
	.sectionflags	@""
	.align	4
.nv.constant0._Z19computeGradientsGPUPKfS0_ffPfS1_i:
	.zero		940


//--------------------- SYMBOLS --------------------------

	.type		.nv.reservedSmem.offset0,@object
	.size		.nv.reservedSmem.offset0,0x4
	.type		.nv.reservedSmem.cap,@object
	.size		.nv.reservedSmem.cap,0x4
